//
// Generated by NVIDIA NVVM Compiler
//
// Compiler Build ID: CL-36424714
// Cuda compilation tools, release 13.0, V13.0.88
// Based on NVVM 20.0.0
//

.version 9.0
.target sm_100
.address_size 64

	// .globl	_Z9matvecMulPKfS0_Pfi
// _ZZ10dotProductPKfS0_PfiE5cache has been demoted

.visible .entry _Z9matvecMulPKfS0_Pfi(
	.param .u64 .ptr .align 1 _Z9matvecMulPKfS0_Pfi_param_0,
	.param .u64 .ptr .align 1 _Z9matvecMulPKfS0_Pfi_param_1,
	.param .u64 .ptr .align 1 _Z9matvecMulPKfS0_Pfi_param_2,
	.param .u32 _Z9matvecMulPKfS0_Pfi_param_3
)
{
	.reg .pred 	%p<11>;
	.reg .b32 	%r<37>;
	.reg .b32 	%f<112>;
	.reg .b64 	%rd<31>;

	ld.param.u64 	%rd11, [_Z9matvecMulPKfS0_Pfi_param_0];
	ld.param.u64 	%rd12, [_Z9matvecMulPKfS0_Pfi_param_1];
	ld.param.u64 	%rd10, [_Z9matvecMulPKfS0_Pfi_param_2];
	ld.param.u32 	%r23, [_Z9matvecMulPKfS0_Pfi_param_3];
	cvta.to.global.u64 	%rd1, %rd12;
	cvta.to.global.u64 	%rd2, %rd11;
	mov.u32 	%r24, %ctaid.x;
	mov.u32 	%r25, %ntid.x;
	mov.u32 	%r26, %tid.x;
	mad.lo.s32 	%r1, %r24, %r25, %r26;
	setp.ge.s32 	%p1, %r1, %r23;
	@%p1 bra 	$L__BB0_15;
	setp.lt.s32 	%p2, %r23, 1;
	mov.f32 	%f111, 0f00000000;
	@%p2 bra 	$L__BB0_14;
	mul.lo.s32 	%r2, %r23, %r1;
	and.b32  	%r3, %r23, 15;
	setp.lt.u32 	%p3, %r23, 16;
	mov.f32 	%f111, 0f00000000;
	mov.b32 	%r33, 0;
	@%p3 bra 	$L__BB0_5;
	and.b32  	%r33, %r23, 2147483632;
	neg.s32 	%r31, %r33;
	add.s64 	%rd3, %rd2, 32;
	add.s64 	%rd29, %rd1, 32;
	mov.f32 	%f111, 0f00000000;
	mov.u32 	%r30, %r2;
$L__BB0_4:
	.pragma "nounroll";
	mul.wide.s32 	%rd13, %r30, 4;
	add.s64 	%rd14, %rd3, %rd13;
	ld.global.f32 	%f18, [%rd14+-32];
	ld.global.f32 	%f19, [%rd29+-32];
	fma.rn.f32 	%f20, %f18, %f19, %f111;
	ld.global.f32 	%f21, [%rd14+-28];
	ld.global.f32 	%f22, [%rd29+-28];
	fma.rn.f32 	%f23, %f21, %f22, %f20;
	ld.global.f32 	%f24, [%rd14+-24];
	ld.global.f32 	%f25, [%rd29+-24];
	fma.rn.f32 	%f26, %f24, %f25, %f23;
	ld.global.f32 	%f27, [%rd14+-20];
	ld.global.f32 	%f28, [%rd29+-20];
	fma.rn.f32 	%f29, %f27, %f28, %f26;
	ld.global.f32 	%f30, [%rd14+-16];
	ld.global.f32 	%f31, [%rd29+-16];
	fma.rn.f32 	%f32, %f30, %f31, %f29;
	ld.global.f32 	%f33, [%rd14+-12];
	ld.global.f32 	%f34, [%rd29+-12];
	fma.rn.f32 	%f35, %f33, %f34, %f32;
	ld.global.f32 	%f36, [%rd14+-8];
	ld.global.f32 	%f37, [%rd29+-8];
	fma.rn.f32 	%f38, %f36, %f37, %f35;
	ld.global.f32 	%f39, [%rd14+-4];
	ld.global.f32 	%f40, [%rd29+-4];
	fma.rn.f32 	%f41, %f39, %f40, %f38;
	ld.global.f32 	%f42, [%rd14];
	ld.global.f32 	%f43, [%rd29];
	fma.rn.f32 	%f44, %f42, %f43, %f41;
	ld.global.f32 	%f45, [%rd14+4];
	ld.global.f32 	%f46, [%rd29+4];
	fma.rn.f32 	%f47, %f45, %f46, %f44;
	ld.global.f32 	%f48, [%rd14+8];
	ld.global.f32 	%f49, [%rd29+8];
	fma.rn.f32 	%f50, %f48, %f49, %f47;
	ld.global.f32 	%f51, [%rd14+12];
	ld.global.f32 	%f52, [%rd29+12];
	fma.rn.f32 	%f53, %f51, %f52, %f50;
	ld.global.f32 	%f54, [%rd14+16];
	ld.global.f32 	%f55, [%rd29+16];
	fma.rn.f32 	%f56, %f54, %f55, %f53;
	ld.global.f32 	%f57, [%rd14+20];
	ld.global.f32 	%f58, [%rd29+20];
	fma.rn.f32 	%f59, %f57, %f58, %f56;
	ld.global.f32 	%f60, [%rd14+24];
	ld.global.f32 	%f61, [%rd29+24];
	fma.rn.f32 	%f62, %f60, %f61, %f59;
	ld.global.f32 	%f63, [%rd14+28];
	ld.global.f32 	%f64, [%rd29+28];
	fma.rn.f32 	%f111, %f63, %f64, %f62;
	add.s32 	%r31, %r31, 16;
	add.s32 	%r30, %r30, 16;
	add.s64 	%rd29, %rd29, 64;
	setp.ne.s32 	%p4, %r31, 0;
	@%p4 bra 	$L__BB0_4;
$L__BB0_5:
	setp.eq.s32 	%p5, %r3, 0;
	@%p5 bra 	$L__BB0_14;
	and.b32  	%r11, %r23, 7;
	setp.lt.u32 	%p6, %r3, 8;
	@%p6 bra 	$L__BB0_8;
	add.s32 	%r28, %r33, %r2;
	mul.wide.s32 	%rd15, %r28, 4;
	add.s64 	%rd16, %rd2, %rd15;
	ld.global.f32 	%f66, [%rd16];
	mul.wide.u32 	%rd17, %r33, 4;
	add.s64 	%rd18, %rd1, %rd17;
	ld.global.f32 	%f67, [%rd18];
	fma.rn.f32 	%f68, %f66, %f67, %f111;
	ld.global.f32 	%f69, [%rd16+4];
	ld.global.f32 	%f70, [%rd18+4];
	fma.rn.f32 	%f71, %f69, %f70, %f68;
	ld.global.f32 	%f72, [%rd16+8];
	ld.global.f32 	%f73, [%rd18+8];
	fma.rn.f32 	%f74, %f72, %f73, %f71;
	ld.global.f32 	%f75, [%rd16+12];
	ld.global.f32 	%f76, [%rd18+12];
	fma.rn.f32 	%f77, %f75, %f76, %f74;
	ld.global.f32 	%f78, [%rd16+16];
	ld.global.f32 	%f79, [%rd18+16];
	fma.rn.f32 	%f80, %f78, %f79, %f77;
	ld.global.f32 	%f81, [%rd16+20];
	ld.global.f32 	%f82, [%rd18+20];
	fma.rn.f32 	%f83, %f81, %f82, %f80;
	ld.global.f32 	%f84, [%rd16+24];
	ld.global.f32 	%f85, [%rd18+24];
	fma.rn.f32 	%f86, %f84, %f85, %f83;
	ld.global.f32 	%f87, [%rd16+28];
	ld.global.f32 	%f88, [%rd18+28];
	fma.rn.f32 	%f111, %f87, %f88, %f86;
	add.s32 	%r33, %r33, 8;
$L__BB0_8:
	setp.eq.s32 	%p7, %r11, 0;
	@%p7 bra 	$L__BB0_14;
	and.b32  	%r14, %r23, 3;
	setp.lt.u32 	%p8, %r11, 4;
	@%p8 bra 	$L__BB0_11;
	add.s32 	%r29, %r33, %r2;
	mul.wide.s32 	%rd19, %r29, 4;
	add.s64 	%rd20, %rd2, %rd19;
	ld.global.f32 	%f90, [%rd20];
	mul.wide.u32 	%rd21, %r33, 4;
	add.s64 	%rd22, %rd1, %rd21;
	ld.global.f32 	%f91, [%rd22];
	fma.rn.f32 	%f92, %f90, %f91, %f111;
	ld.global.f32 	%f93, [%rd20+4];
	ld.global.f32 	%f94, [%rd22+4];
	fma.rn.f32 	%f95, %f93, %f94, %f92;
	ld.global.f32 	%f96, [%rd20+8];
	ld.global.f32 	%f97, [%rd22+8];
	fma.rn.f32 	%f98, %f96, %f97, %f95;
	ld.global.f32 	%f99, [%rd20+12];
	ld.global.f32 	%f100, [%rd22+12];
	fma.rn.f32 	%f111, %f99, %f100, %f98;
	add.s32 	%r33, %r33, 4;
$L__BB0_11:
	setp.eq.s32 	%p9, %r14, 0;
	@%p9 bra 	$L__BB0_14;
	mul.wide.u32 	%rd23, %r33, 4;
	add.s64 	%rd30, %rd1, %rd23;
	add.s32 	%r36, %r33, %r2;
	neg.s32 	%r35, %r14;
$L__BB0_13:
	.pragma "nounroll";
	mul.wide.s32 	%rd24, %r36, 4;
	add.s64 	%rd25, %rd2, %rd24;
	ld.global.f32 	%f101, [%rd25];
	ld.global.f32 	%f102, [%rd30];
	fma.rn.f32 	%f111, %f101, %f102, %f111;
	add.s64 	%rd30, %rd30, 4;
	add.s32 	%r36, %r36, 1;
	add.s32 	%r35, %r35, 1;
	setp.ne.s32 	%p10, %r35, 0;
	@%p10 bra 	$L__BB0_13;
$L__BB0_14:
	cvta.to.global.u64 	%rd26, %rd10;
	mul.wide.s32 	%rd27, %r1, 4;
	add.s64 	%rd28, %rd26, %rd27;
	st.global.f32 	[%rd28], %f111;
$L__BB0_15:
	ret;

}
	// .globl	_Z9vectorAddPfPKffi
.visible .entry _Z9vectorAddPfPKffi(
	.param .u64 .ptr .align 1 _Z9vectorAddPfPKffi_param_0,
	.param .u64 .ptr .align 1 _Z9vectorAddPfPKffi_param_1,
	.param .f32 _Z9vectorAddPfPKffi_param_2,
	.param .u32 _Z9vectorAddPfPKffi_param_3
)
{
	.reg .pred 	%p<2>;
	.reg .b32 	%r<6>;
	.reg .b32 	%f<5>;
	.reg .b64 	%rd<8>;

	ld.param.u64 	%rd1, [_Z9vectorAddPfPKffi_param_0];
	ld.param.u64 	%rd2, [_Z9vectorAddPfPKffi_param_1];
	ld.param.f32 	%f1, [_Z9vectorAddPfPKffi_param_2];
	ld.param.u32 	%r2, [_Z9vectorAddPfPKffi_param_3];
	mov.u32 	%r3, %ntid.x;
	mov.u32 	%r4, %ctaid.x;
	mov.u32 	%r5, %tid.x;
	mad.lo.s32 	%r1, %r3, %r4, %r5;
	setp.ge.s32 	%p1, %r1, %r2;
	@%p1 bra 	$L__BB1_2;
	cvta.to.global.u64 	%rd3, %rd2;
	cvta.to.global.u64 	%rd4, %rd1;
	mul.wide.s32 	%rd5, %r1, 4;
	add.s64 	%rd6, %rd3, %rd5;
	ld.global.f32 	%f2, [%rd6];
	add.s64 	%rd7, %rd4, %rd5;
	ld.global.f32 	%f3, [%rd7];
	fma.rn.f32 	%f4, %f1, %f2, %f3;
	st.global.f32 	[%rd7], %f4;
$L__BB1_2:
	ret;

}
	// .globl	_Z9vectorSubPfPKffi
.visible .entry _Z9vectorSubPfPKffi(
	.param .u64 .ptr .align 1 _Z9vectorSubPfPKffi_param_0,
	.param .u64 .ptr .align 1 _Z9vectorSubPfPKffi_param_1,
	.param .f32 _Z9vectorSubPfPKffi_param_2,
	.param .u32 _Z9vectorSubPfPKffi_param_3
)
{
	.reg .pred 	%p<2>;
	.reg .b32 	%r<6>;
	.reg .b32 	%f<6>;
	.reg .b64 	%rd<8>;

	ld.param.u64 	%rd1, [_Z9vectorSubPfPKffi_param_0];
	ld.param.u64 	%rd2, [_Z9vectorSubPfPKffi_param_1];
	ld.param.f32 	%f1, [_Z9vectorSubPfPKffi_param_2];
	ld.param.u32 	%r2, [_Z9vectorSubPfPKffi_param_3];
	mov.u32 	%r3, %ntid.x;
	mov.u32 	%r4, %ctaid.x;
	mov.u32 	%r5, %tid.x;
	mad.lo.s32 	%r1, %r3, %r4, %r5;
	setp.ge.s32 	%p1, %r1, %r2;
	@%p1 bra 	$L__BB2_2;
	cvta.to.global.u64 	%rd3, %rd2;
	cvta.to.global.u64 	%rd4, %rd1;
	mul.wide.s32 	%rd5, %r1, 4;
	add.s64 	%rd6, %rd3, %rd5;
	ld.global.f32 	%f2, [%rd6];
	mul.f32 	%f3, %f1, %f2;
	add.s64 	%rd7, %rd4, %rd5;
	ld.global.f32 	%f4, [%rd7];
	sub.f32 	%f5, %f4, %f3;
	st.global.f32 	[%rd7], %f5;
$L__BB2_2:
	ret;

}
	// .globl	_Z11vectorScalePffi
.visible .entry _Z11vectorScalePffi(
	.param .u64 .ptr .align 1 _Z11vectorScalePffi_param_0,
	.param .f32 _Z11vectorScalePffi_param_1,
	.param .u32 _Z11vectorScalePffi_param_2
)
{
	.reg .pred 	%p<2>;
	.reg .b32 	%r<6>;
	.reg .b32 	%f<4>;
	.reg .b64 	%rd<5>;

	ld.param.u64 	%rd1, [_Z11vectorScalePffi_param_0];
	ld.param.f32 	%f1, [_Z11vectorScalePffi_param_1];
	ld.param.u32 	%r2, [_Z11vectorScalePffi_param_2];
	mov.u32 	%r3, %ntid.x;
	mov.u32 	%r4, %ctaid.x;
	mov.u32 	%r5, %tid.x;
	mad.lo.s32 	%r1, %r3, %r4, %r5;
	setp.ge.s32 	%p1, %r1, %r2;
	@%p1 bra 	$L__BB3_2;
	cvta.to.global.u64 	%rd2, %rd1;
	mul.wide.s32 	%rd3, %r1, 4;
	add.s64 	%rd4, %rd2, %rd3;
	ld.global.f32 	%f2, [%rd4];
	mul.f32 	%f3, %f1, %f2;
	st.global.f32 	[%rd4], %f3;
$L__BB3_2:
	ret;

}
	// .globl	_Z10dotProductPKfS0_Pfi
.visible .entry _Z10dotProductPKfS0_Pfi(
	.param .u64 .ptr .align 1 _Z10dotProductPKfS0_Pfi_param_0,
	.param .u64 .ptr .align 1 _Z10dotProductPKfS0_Pfi_param_1,
	.param .u64 .ptr .align 1 _Z10dotProductPKfS0_Pfi_param_2,
	.param .u32 _Z10dotProductPKfS0_Pfi_param_3
)
{
	.reg .pred 	%p<6>;
	.reg .b32 	%r<14>;
	.reg .b32 	%f<12>;
	.reg .b64 	%rd<10>;
	// demoted variable
	.shared .align 4 .b8 _ZZ10dotProductPKfS0_PfiE5cache[1024];
	ld.param.u64 	%rd1, [_Z10dotProductPKfS0_Pfi_param_0];
	ld.param.u64 	%rd2, [_Z10dotProductPKfS0_Pfi_param_1];
	ld.param.u64 	%rd3, [_Z10dotProductPKfS0_Pfi_param_2];
	ld.param.u32 	%r7, [_Z10dotProductPKfS0_Pfi_param_3];
	mov.u32 	%r1, %tid.x;
	mov.u32 	%r8, %ctaid.x;
	mov.u32 	%r13, %ntid.x;
	mad.lo.s32 	%r3, %r8, %r13, %r1;
	setp.ge.s32 	%p1, %r3, %r7;
	mov.f32 	%f11, 0f00000000;
	@%p1 bra 	$L__BB4_2;
	cvta.to.global.u64 	%rd4, %rd1;
	cvta.to.global.u64 	%rd5, %rd2;
	mul.wide.s32 	%rd6, %r3, 4;
	add.s64 	%rd7, %rd4, %rd6;
	ld.global.f32 	%f4, [%rd7];
	add.s64 	%rd8, %rd5, %rd6;
	ld.global.f32 	%f5, [%rd8];
	mul.f32 	%f11, %f4, %f5;
$L__BB4_2:
	shl.b32 	%r9, %r1, 2;
	mov.u32 	%r10, _ZZ10dotProductPKfS0_PfiE5cache;
	add.s32 	%r4, %r10, %r9;
	st.shared.f32 	[%r4], %f11;
	bar.sync 	0;
	setp.lt.u32 	%p2, %r13, 2;
	@%p2 bra 	$L__BB4_6;
$L__BB4_3:
	shr.u32 	%r6, %r13, 1;
	setp.ge.u32 	%p3, %r1, %r6;
	@%p3 bra 	$L__BB4_5;
	shl.b32 	%r11, %r6, 2;
	add.s32 	%r12, %r4, %r11;
	ld.shared.f32 	%f6, [%r12];
	ld.shared.f32 	%f7, [%r4];
	add.f32 	%f8, %f6, %f7;
	st.shared.f32 	[%r4], %f8;
$L__BB4_5:
	bar.sync 	0;
	setp.gt.u32 	%p4, %r13, 3;
	mov.u32 	%r13, %r6;
	@%p4 bra 	$L__BB4_3;
$L__BB4_6:
	setp.ne.s32 	%p5, %r1, 0;
	@%p5 bra 	$L__BB4_8;
	ld.shared.f32 	%f9, [_ZZ10dotProductPKfS0_PfiE5cache];
	cvta.to.global.u64 	%rd9, %rd3;
	atom.global.add.f32 	%f10, [%rd9], %f9;
$L__BB4_8:
	ret;

}


// ===== COMPILED SASS (sm_100) =====

	.target	sm_100

	.elftype	@"ET_EXEC"


//--------------------- .note.nv.tkinfo           --------------------------
	.section	.note.nv.tkinfo,"",@"SHT_NOTE"
	.sectionflags	@"SHF_NOTE_NV_TKINFO"
	.tkinfo
        /*0018*/ 	.word	0x00000002
        /*0030*/ 	.string	""
        /*0030*/ 	.string	"ptxas"
        /*0030*/ 	.string	"Cuda compilation tools, release 13.0, V13.0.88"
        /*0030*/ 	.string	"Build cuda_13.0.r13.0/compiler.36424714_0"
        /*0030*/ 	.string	"-arch sm_100 -m 64 "



//--------------------- .note.nv.cuinfo           --------------------------
	.section	.note.nv.cuinfo,"",@"SHT_NOTE"
	.sectionflags	@"SHF_NOTE_NV_CUINFO"
        /*0018*/ 	.short	0x0002
        /*001a*/ 	.short	0x0064
        /*001c*/ 	.short	0x0082
	.zero		2


//--------------------- .nv.info                  --------------------------
	.section	.nv.info,"",@"SHT_CUDA_INFO"
	.align	4


	//----- nvinfo : EIATTR_REGCOUNT
	.align		4
        /*0000*/ 	.byte	0x04, 0x2f
        /*0002*/ 	.short	(.L_1 - .L_0)
	.align		4
.L_0:
        /*0004*/ 	.word	index@(_Z9matvecMulPKfS0_Pfi)
        /*0008*/ 	.word	0x0000001e


	//----- nvinfo : EIATTR_FRAME_SIZE
	.align		4
.L_1:
        /*000c*/ 	.byte	0x04, 0x11
        /*000e*/ 	.short	(.L_3 - .L_2)
	.align		4
.L_2:
        /*0010*/ 	.word	index@(_Z9matvecMulPKfS0_Pfi)
        /*0014*/ 	.word	0x00000000


	//----- nvinfo : EIATTR_REGCOUNT
	.align		4
.L_3:
        /*0018*/ 	.byte	0x04, 0x2f
        /*001a*/ 	.short	(.L_5 - .L_4)
	.align		4
.L_4:
        /*001c*/ 	.word	index@(_Z9vectorAddPfPKffi)
        /*0020*/ 	.word	0x0000000a


	//----- nvinfo : EIATTR_FRAME_SIZE
	.align		4
.L_5:
        /*0024*/ 	.byte	0x04, 0x11
        /*0026*/ 	.short	(.L_7 - .L_6)
	.align		4
.L_6:
        /*0028*/ 	.word	index@(_Z9vectorAddPfPKffi)
        /*002c*/ 	.word	0x00000000


	//----- nvinfo : EIATTR_REGCOUNT
	.align		4
.L_7:
        /*0030*/ 	.byte	0x04, 0x2f
        /*0032*/ 	.short	(.L_9 - .L_8)
	.align		4
.L_8:
        /*0034*/ 	.word	index@(_Z9vectorSubPfPKffi)
        /*0038*/ 	.word	0x0000000a


	//----- nvinfo : EIATTR_FRAME_SIZE
	.align		4
.L_9:
        /*003c*/ 	.byte	0x04, 0x11
        /*003e*/ 	.short	(.L_11 - .L_10)
	.align		4
.L_10:
        /*0040*/ 	.word	index@(_Z9vectorSubPfPKffi)
        /*0044*/ 	.word	0x00000000


	//----- nvinfo : EIATTR_REGCOUNT
	.align		4
.L_11:
        /*0048*/ 	.byte	0x04, 0x2f
        /*004a*/ 	.short	(.L_13 - .L_12)
	.align		4
.L_12:
        /*004c*/ 	.word	index@(_Z11vectorScalePffi)
        /*0050*/ 	.word	0x00000008


	//----- nvinfo : EIATTR_FRAME_SIZE
	.align		4
.L_13:
        /*0054*/ 	.byte	0x04, 0x11
        /*0056*/ 	.short	(.L_15 - .L_14)
	.align		4
.L_14:
        /*0058*/ 	.word	index@(_Z11vectorScalePffi)
        /*005c*/ 	.word	0x00000000


	//----- nvinfo : EIATTR_REGCOUNT
	.align		4
.L_15:
        /*0060*/ 	.byte	0x04, 0x2f
        /*0062*/ 	.short	(.L_17 - .L_16)
	.align		4
.L_16:
        /*0064*/ 	.word	index@(_Z10dotProductPKfS0_Pfi)
        /*0068*/ 	.word	0x0000000c


	//----- nvinfo : EIATTR_FRAME_SIZE
	.align		4
.L_17:
        /*006c*/ 	.byte	0x04, 0x11
        /*006e*/ 	.short	(.L_19 - .L_18)
	.align		4
.L_18:
        /*0070*/ 	.word	index@(_Z10dotProductPKfS0_Pfi)
        /*0074*/ 	.word	0x00000000


	//----- nvinfo : EIATTR_MIN_STACK_SIZE
	.align		4
.L_19:
        /*0078*/ 	.byte	0x04, 0x12
        /*007a*/ 	.short	(.L_21 - .L_20)
	.align		4
.L_20:
        /*007c*/ 	.word	index@(_Z10dotProductPKfS0_Pfi)
        /*0080*/ 	.word	0x00000000


	//----- nvinfo : EIATTR_MIN_STACK_SIZE
	.align		4
.L_21:
        /*0084*/ 	.byte	0x04, 0x12
        /*0086*/ 	.short	(.L_23 - .L_22)
	.align		4
.L_22:
        /*0088*/ 	.word	index@(_Z11vectorScalePffi)
        /*008c*/ 	.word	0x00000000


	//----- nvinfo : EIATTR_MIN_STACK_SIZE
	.align		4
.L_23:
        /*0090*/ 	.byte	0x04, 0x12
        /*0092*/ 	.short	(.L_25 - .L_24)
	.align		4
.L_24:
        /*0094*/ 	.word	index@(_Z9vectorSubPfPKffi)
        /*0098*/ 	.word	0x00000000


	//----- nvinfo : EIATTR_MIN_STACK_SIZE
	.align		4
.L_25:
        /*009c*/ 	.byte	0x04, 0x12
        /*009e*/ 	.short	(.L_27 - .L_26)
	.align		4
.L_26:
        /*00a0*/ 	.word	index@(_Z9vectorAddPfPKffi)
        /*00a4*/ 	.word	0x00000000


	//----- nvinfo : EIATTR_MIN_STACK_SIZE
	.align		4
.L_27:
        /*00a8*/ 	.byte	0x04, 0x12
        /*00aa*/ 	.short	(.L_29 - .L_28)
	.align		4
.L_28:
        /*00ac*/ 	.word	index@(_Z9matvecMulPKfS0_Pfi)
        /*00b0*/ 	.word	0x00000000
.L_29:


//--------------------- .nv.compat                --------------------------
	.section	.nv.compat,"",@"SHT_CUDA_COMPAT_INFO"
	.align	4
        /*0000*/ 	.byte	0x02, 0x09, 0x00, 0x00, 0x02, 0x02, 0x01, 0x00, 0x02, 0x05, 0x05, 0x00, 0x03, 0x07, 0x01, 0x01
        /*0010*/ 	.byte	0x02, 0x03, 0x00, 0x00, 0x02, 0x06, 0x01, 0x00, 0x04, 0x0b, 0x08, 0x00, 0x09, 0x00, 0x00, 0x00
        /*0020*/ 	.byte	0x00, 0x00, 0x00, 0x00


//--------------------- .nv.info._Z10dotProductPKfS0_Pfi --------------------------
	.section	.nv.info._Z10dotProductPKfS0_Pfi,"",@"SHT_CUDA_INFO"
	.sectionflags	@""
	.align	4


	//----- nvinfo : EIATTR_CUDA_API_VERSION
	.align		4
        /*0000*/ 	.byte	0x04, 0x37
        /*0002*/ 	.short	(.L_31 - .L_30)
.L_30:
        /*0004*/ 	.word	0x00000082


	//----- nvinfo : EIATTR_KPARAM_INFO
	.align		4
.L_31:
        /*0008*/ 	.byte	0x04, 0x17
        /*000a*/ 	.short	(.L_33 - .L_32)
.L_32:
        /*000c*/ 	.word	0x00000000
        /*0010*/ 	.short	0x0003
        /*0012*/ 	.short	0x0018
        /*0014*/ 	.byte	0x00, 0xf0, 0x11, 0x00


	//----- nvinfo : EIATTR_KPARAM_INFO
	.align		4
.L_33:
        /*0018*/ 	.byte	0x04, 0x17
        /*001a*/ 	.short	(.L_35 - .L_34)
.L_34:
        /*001c*/ 	.word	0x00000000
        /*0020*/ 	.short	0x0002
        /*0022*/ 	.short	0x0010
        /*0024*/ 	.byte	0x00, 0xf5, 0x21, 0x00


	//----- nvinfo : EIATTR_KPARAM_INFO
	.align		4
.L_35:
        /*0028*/ 	.byte	0x04, 0x17
        /*002a*/ 	.short	(.L_37 - .L_36)
.L_36:
        /*002c*/ 	.word	0x00000000
        /*0030*/ 	.short	0x0001
        /*0032*/ 	.short	0x0008
        /*0034*/ 	.byte	0x00, 0xf5, 0x21, 0x00


	//----- nvinfo : EIATTR_KPARAM_INFO
	.align		4
.L_37:
        /*0038*/ 	.byte	0x04, 0x17
        /*003a*/ 	.short	(.L_39 - .L_38)
.L_38:
        /*003c*/ 	.word	0x00000000
        /*0040*/ 	.short	0x0000
        /*0042*/ 	.short	0x0000
        /*0044*/ 	.byte	0x00, 0xf5, 0x21, 0x00


	//----- nvinfo : EIATTR_SPARSE_MMA_MASK
	.align		4
.L_39:
        /*0048*/ 	.byte	0x03, 0x50
        /*004a*/ 	.short	0x0000


	//----- nvinfo : EIATTR_MAXREG_COUNT
	.align		4
        /*004c*/ 	.byte	0x03, 0x1b
        /*004e*/ 	.short	0x00ff


	//----- nvinfo : EIATTR_NUM_BARRIERS
	.align		4
        /*0050*/ 	.byte	0x02, 0x4c
        /*0052*/ 	.byte	0x01
	.zero		1


	//----- nvinfo : EIATTR_MERCURY_ISA_VERSION
	.align		4
        /*0054*/ 	.byte	0x03, 0x5f
        /*0056*/ 	.short	0x0101


	//----- nvinfo : EIATTR_VRC_CTA_INIT_COUNT
	.align		4
        /*0058*/ 	.byte	0x02, 0x4a
	.zero		1
	.zero		1


	//----- nvinfo : EIATTR_EXIT_INSTR_OFFSETS
	.align		4
        /*005c*/ 	.byte	0x04, 0x1c
        /*005e*/ 	.short	(.L_41 - .L_40)


	//   ....[0]....
.L_40:
        /*0060*/ 	.word	0x00000240


	//   ....[1]....
        /*0064*/ 	.word	0x000002b0


	//----- nvinfo : EIATTR_CBANK_PARAM_SIZE
	.align		4
.L_41:
        /*0068*/ 	.byte	0x03, 0x19
        /*006a*/ 	.short	0x001c


	//----- nvinfo : EIATTR_PARAM_CBANK
	.align		4
        /*006c*/ 	.byte	0x04, 0x0a
        /*006e*/ 	.short	(.L_43 - .L_42)
	.align		4
.L_42:
        /*0070*/ 	.word	index@(.nv.constant0._Z10dotProductPKfS0_Pfi)
        /*0074*/ 	.short	0x0380
        /*0076*/ 	.short	0x001c


	//----- nvinfo : EIATTR_SW_WAR
	.align		4
.L_43:
        /*0078*/ 	.byte	0x04, 0x36
        /*007a*/ 	.short	(.L_45 - .L_44)
.L_44:
        /*007c*/ 	.word	0x00000008
.L_45:


//--------------------- .nv.info._Z11vectorScalePffi --------------------------
	.section	.nv.info._Z11vectorScalePffi,"",@"SHT_CUDA_INFO"
	.sectionflags	@""
	.align	4


	//----- nvinfo : EIATTR_CUDA_API_VERSION
	.align		4
        /*0000*/ 	.byte	0x04, 0x37
        /*0002*/ 	.short	(.L_47 - .L_46)
.L_46:
        /*0004*/ 	.word	0x00000082


	//----- nvinfo : EIATTR_KPARAM_INFO
	.align		4
.L_47:
        /*0008*/ 	.byte	0x04, 0x17
        /*000a*/ 	.short	(.L_49 - .L_48)
.L_48:
        /*000c*/ 	.word	0x00000000
        /*0010*/ 	.short	0x0002
        /*0012*/ 	.short	0x000c
        /*0014*/ 	.byte	0x00, 0xf0, 0x11, 0x00


	//----- nvinfo : EIATTR_KPARAM_INFO
	.align		4
.L_49:
        /*0018*/ 	.byte	0x04, 0x17
        /*001a*/ 	.short	(.L_51 - .L_50)
.L_50:
        /*001c*/ 	.word	0x00000000
        /*0020*/ 	.short	0x0001
        /*0022*/ 	.short	0x0008
        /*0024*/ 	.byte	0x00, 0xf0, 0x11, 0x00


	//----- nvinfo : EIATTR_KPARAM_INFO
	.align		4
.L_51:
        /*0028*/ 	.byte	0x04, 0x17
        /*002a*/ 	.short	(.L_53 - .L_52)
.L_52:
        /*002c*/ 	.word	0x00000000
        /*0030*/ 	.short	0x0000
        /*0032*/ 	.short	0x0000
        /*0034*/ 	.byte	0x00, 0xf5, 0x21, 0x00


	//----- nvinfo : EIATTR_SPARSE_MMA_MASK
	.align		4
.L_53:
        /*0038*/ 	.byte	0x03, 0x50
        /*003a*/ 	.short	0x0000


	//----- nvinfo : EIATTR_MAXREG_COUNT
	.align		4
        /*003c*/ 	.byte	0x03, 0x1b
        /*003e*/ 	.short	0x00ff


	//----- nvinfo : EIATTR_MERCURY_ISA_VERSION
	.align		4
        /*0040*/ 	.byte	0x03, 0x5f
        /*0042*/ 	.short	0x0101


	//----- nvinfo : EIATTR_VRC_CTA_INIT_COUNT
	.align		4
        /*0044*/ 	.byte	0x02, 0x4a
	.zero		1
	.zero		1


	//----- nvinfo : EIATTR_EXIT_INSTR_OFFSETS
	.align		4
        /*0048*/ 	.byte	0x04, 0x1c
        /*004a*/ 	.short	(.L_55 - .L_54)


	//   ....[0]....
.L_54:
        /*004c*/ 	.word	0x00000070


	//   ....[1]....
        /*0050*/ 	.word	0x000000f0


	//----- nvinfo : EIATTR_CBANK_PARAM_SIZE
	.align		4
.L_55:
        /*0054*/ 	.byte	0x03, 0x19
        /*0056*/ 	.short	0x0010


	//----- nvinfo : EIATTR_PARAM_CBANK
	.align		4
        /*0058*/ 	.byte	0x04, 0x0a
        /*005a*/ 	.short	(.L_57 - .L_56)
	.align		4
.L_56:
        /*005c*/ 	.word	index@(.nv.constant0._Z11vectorScalePffi)
        /*0060*/ 	.short	0x0380
        /*0062*/ 	.short	0x0010


	//----- nvinfo : EIATTR_SW_WAR
	.align		4
.L_57:
        /*0064*/ 	.byte	0x04, 0x36
        /*0066*/ 	.short	(.L_59 - .L_58)
.L_58:
        /*0068*/ 	.word	0x00000008
.L_59:


//--------------------- .nv.info._Z9vectorSubPfPKffi --------------------------
	.section	.nv.info._Z9vectorSubPfPKffi,"",@"SHT_CUDA_INFO"
	.sectionflags	@""
	.align	4


	//----- nvinfo : EIATTR_CUDA_API_VERSION
	.align		4
        /*0000*/ 	.byte	0x04, 0x37
        /*0002*/ 	.short	(.L_61 - .L_60)
.L_60:
        /*0004*/ 	.word	0x00000082


	//----- nvinfo : EIATTR_KPARAM_INFO
	.align		4
.L_61:
        /*0008*/ 	.byte	0x04, 0x17
        /*000a*/ 	.short	(.L_63 - .L_62)
.L_62:
        /*000c*/ 	.word	0x00000000
        /*0010*/ 	.short	0x0003
        /*0012*/ 	.short	0x0014
        /*0014*/ 	.byte	0x00, 0xf0, 0x11, 0x00


	//----- nvinfo : EIATTR_KPARAM_INFO
	.align		4
.L_63:
        /*0018*/ 	.byte	0x04, 0x17
        /*001a*/ 	.short	(.L_65 - .L_64)
.L_64:
        /*001c*/ 	.word	0x00000000
        /*0020*/ 	.short	0x0002
        /*0022*/ 	.short	0x0010
        /*0024*/ 	.byte	0x00, 0xf0, 0x11, 0x00


	//----- nvinfo : EIATTR_KPARAM_INFO
	.align		4
.L_65:
        /*0028*/ 	.byte	0x04, 0x17
        /*002a*/ 	.short	(.L_67 - .L_66)
.L_66:
        /*002c*/ 	.word	0x00000000
        /*0030*/ 	.short	0x0001
        /*0032*/ 	.short	0x0008
        /*0034*/ 	.byte	0x00, 0xf5, 0x21, 0x00


	//----- nvinfo : EIATTR_KPARAM_INFO
	.align		4
.L_67:
        /*0038*/ 	.byte	0x04, 0x17
        /*003a*/ 	.short	(.L_69 - .L_68)
.L_68:
        /*003c*/ 	.word	0x00000000
        /*0040*/ 	.short	0x0000
        /*0042*/ 	.short	0x0000
        /*0044*/ 	.byte	0x00, 0xf5, 0x21, 0x00


	//----- nvinfo : EIATTR_SPARSE_MMA_MASK
	.align		4
.L_69:
        /*0048*/ 	.byte	0x03, 0x50
        /*004a*/ 	.short	0x0000


	//----- nvinfo : EIATTR_MAXREG_COUNT
	.align		4
        /*004c*/ 	.byte	0x03, 0x1b
        /*004e*/ 	.short	0x00ff


	//----- nvinfo : EIATTR_MERCURY_ISA_VERSION
	.align		4
        /*0050*/ 	.byte	0x03, 0x5f
        /*0052*/ 	.short	0x0101


	//----- nvinfo : EIATTR_VRC_CTA_INIT_COUNT
	.align		4
        /*0054*/ 	.byte	0x02, 0x4a
	.zero		1
	.zero		1


	//----- nvinfo : EIATTR_EXIT_INSTR_OFFSETS
	.align		4
        /*0058*/ 	.byte	0x04, 0x1c
        /*005a*/ 	.short	(.L_71 - .L_70)


	//   ....[0]....
.L_70:
        /*005c*/ 	.word	0x00000070


	//   ....[1]....
        /*0060*/ 	.word	0x00000120


	//----- nvinfo : EIATTR_CBANK_PARAM_SIZE
	.align		4
.L_71:
        /*0064*/ 	.byte	0x03, 0x19
        /*0066*/ 	.short	0x0018


	//----- nvinfo : EIATTR_PARAM_CBANK
	.align		4
        /*0068*/ 	.byte	0x04, 0x0a
        /*006a*/ 	.short	(.L_73 - .L_72)
	.align		4
.L_72:
        /*006c*/ 	.word	index@(.nv.constant0._Z9vectorSubPfPKffi)
        /*0070*/ 	.short	0x0380
        /*0072*/ 	.short	0x0018


	//----- nvinfo : EIATTR_SW_WAR
	.align		4
.L_73:
        /*0074*/ 	.byte	0x04, 0x36
        /*0076*/ 	.short	(.L_75 - .L_74)
.L_74:
        /*0078*/ 	.word	0x00000008
.L_75:


//--------------------- .nv.info._Z9vectorAddPfPKffi --------------------------
	.section	.nv.info._Z9vectorAddPfPKffi,"",@"SHT_CUDA_INFO"
	.sectionflags	@""
	.align	4


	//----- nvinfo : EIATTR_CUDA_API_VERSION
	.align		4
        /*0000*/ 	.byte	0x04, 0x37
        /*0002*/ 	.short	(.L_77 - .L_76)
.L_76:
        /*0004*/ 	.word	0x00000082


	//----- nvinfo : EIATTR_KPARAM_INFO
	.align		4
.L_77:
        /*0008*/ 	.byte	0x04, 0x17
        /*000a*/ 	.short	(.L_79 - .L_78)
.L_78:
        /*000c*/ 	.word	0x00000000
        /*0010*/ 	.short	0x0003
        /*0012*/ 	.short	0x0014
        /*0014*/ 	.byte	0x00, 0xf0, 0x11, 0x00


	//----- nvinfo : EIATTR_KPARAM_INFO
	.align		4
.L_79:
        /*0018*/ 	.byte	0x04, 0x17
        /*001a*/ 	.short	(.L_81 - .L_80)
.L_80:
        /*001c*/ 	.word	0x00000000
        /*0020*/ 	.short	0x0002
        /*0022*/ 	.short	0x0010
        /*0024*/ 	.byte	0x00, 0xf0, 0x11, 0x00


	//----- nvinfo : EIATTR_KPARAM_INFO
	.align		4
.L_81:
        /*0028*/ 	.byte	0x04, 0x17
        /*002a*/ 	.short	(.L_83 - .L_82)
.L_82:
        /*002c*/ 	.word	0x00000000
        /*0030*/ 	.short	0x0001
        /*0032*/ 	.short	0x0008
        /*0034*/ 	.byte	0x00, 0xf5, 0x21, 0x00


	//----- nvinfo : EIATTR_KPARAM_INFO
	.align		4
.L_83:
        /*0038*/ 	.byte	0x04, 0x17
        /*003a*/ 	.short	(.L_85 - .L_84)
.L_84:
        /*003c*/ 	.word	0x00000000
        /*0040*/ 	.short	0x0000
        /*0042*/ 	.short	0x0000
        /*0044*/ 	.byte	0x00, 0xf5, 0x21, 0x00


	//----- nvinfo : EIATTR_SPARSE_MMA_MASK
	.align		4
.L_85:
        /*0048*/ 	.byte	0x03, 0x50
        /*004a*/ 	.short	0x0000


	//----- nvinfo : EIATTR_MAXREG_COUNT
	.align		4
        /*004c*/ 	.byte	0x03, 0x1b
        /*004e*/ 	.short	0x00ff


	//----- nvinfo : EIATTR_MERCURY_ISA_VERSION
	.align		4
        /*0050*/ 	.byte	0x03, 0x5f
        /*0052*/ 	.short	0x0101


	//----- nvinfo : EIATTR_VRC_CTA_INIT_COUNT
	.align		4
        /*0054*/ 	.byte	0x02, 0x4a
	.zero		1
	.zero		1


	//----- nvinfo : EIATTR_EXIT_INSTR_OFFSETS
	.align		4
        /*0058*/ 	.byte	0x04, 0x1c
        /*005a*/ 	.short	(.L_87 - .L_86)


	//   ....[0]....
.L_86:
        /*005c*/ 	.word	0x00000070


	//   ....[1]....
        /*0060*/ 	.word	0x00000120


	//----- nvinfo : EIATTR_CBANK_PARAM_SIZE
	.align		4
.L_87:
        /*0064*/ 	.byte	0x03, 0x19
        /*0066*/ 	.short	0x0018


	//----- nvinfo : EIATTR_PARAM_CBANK
	.align		4
        /*0068*/ 	.byte	0x04, 0x0a
        /*006a*/ 	.short	(.L_89 - .L_88)
	.align		4
.L_88:
        /*006c*/ 	.word	index@(.nv.constant0._Z9vectorAddPfPKffi)
        /*0070*/ 	.short	0x0380
        /*0072*/ 	.short	0x0018


	//----- nvinfo : EIATTR_SW_WAR
	.align		4
.L_89:
        /*0074*/ 	.byte	0x04, 0x36
        /*0076*/ 	.short	(.L_91 - .L_90)
.L_90:
        /*0078*/ 	.word	0x00000008
.L_91:


//--------------------- .nv.info._Z9matvecMulPKfS0_Pfi --------------------------
	.section	.nv.info._Z9matvecMulPKfS0_Pfi,"",@"SHT_CUDA_INFO"
	.sectionflags	@""
	.align	4


	//----- nvinfo : EIATTR_CUDA_API_VERSION
	.align		4
        /*0000*/ 	.byte	0x04, 0x37
        /*0002*/ 	.short	(.L_93 - .L_92)
.L_92:
        /*0004*/ 	.word	0x00000082


	//----- nvinfo : EIATTR_KPARAM_INFO
	.align		4
.L_93:
        /*0008*/ 	.byte	0x04, 0x17
        /*000a*/ 	.short	(.L_95 - .L_94)
.L_94:
        /*000c*/ 	.word	0x00000000
        /*0010*/ 	.short	0x0003
        /*0012*/ 	.short	0x0018
        /*0014*/ 	.byte	0x00, 0xf0, 0x11, 0x00


	//----- nvinfo : EIATTR_KPARAM_INFO
	.align		4
.L_95:
        /*0018*/ 	.byte	0x04, 0x17
        /*001a*/ 	.short	(.L_97 - .L_96)
.L_96:
        /*001c*/ 	.word	0x00000000
        /*0020*/ 	.short	0x0002
        /*0022*/ 	.short	0x0010
        /*0024*/ 	.byte	0x00, 0xf5, 0x21, 0x00


	//----- nvinfo : EIATTR_KPARAM_INFO
	.align		4
.L_97:
        /*0028*/ 	.byte	0x04, 0x17
        /*002a*/ 	.short	(.L_99 - .L_98)
.L_98:
        /*002c*/ 	.word	0x00000000
        /*0030*/ 	.short	0x0001
        /*0032*/ 	.short	0x0008
        /*0034*/ 	.byte	0x00, 0xf5, 0x21, 0x00


	//----- nvinfo : EIATTR_KPARAM_INFO
	.align		4
.L_99:
        /*0038*/ 	.byte	0x04, 0x17
        /*003a*/ 	.short	(.L_101 - .L_100)
.L_100:
        /*003c*/ 	.word	0x00000000
        /*0040*/ 	.short	0x0000
        /*0042*/ 	.short	0x0000
        /*0044*/ 	.byte	0x00, 0xf5, 0x21, 0x00


	//----- nvinfo : EIATTR_SPARSE_MMA_MASK
	.align		4
.L_101:
        /*0048*/ 	.byte	0x03, 0x50
        /*004a*/ 	.short	0x0000


	//----- nvinfo : EIATTR_MAXREG_COUNT
	.align		4
        /*004c*/ 	.byte	0x03, 0x1b
        /*004e*/ 	.short	0x00ff


	//----- nvinfo : EIATTR_MERCURY_ISA_VERSION
	.align		4
        /*0050*/ 	.byte	0x03, 0x5f
        /*0052*/ 	.short	0x0101


	//----- nvinfo : EIATTR_VRC_CTA_INIT_COUNT
	.align		4
        /*0054*/ 	.byte	0x02, 0x4a
	.zero		1
	.zero		1


	//----- nvinfo : EIATTR_EXIT_INSTR_OFFSETS
	.align		4
        /*0058*/ 	.byte	0x04, 0x1c
        /*005a*/ 	.short	(.L_103 - .L_102)


	//   ....[0]....
.L_102:
        /*005c*/ 	.word	0x00000070


	//   ....[1]....
        /*0060*/ 	.word	0x00000a80


	//----- nvinfo : EIATTR_CBANK_PARAM_SIZE
	.align		4
.L_103:
        /*0064*/ 	.byte	0x03, 0x19
        /*0066*/ 	.short	0x001c


	//----- nvinfo : EIATTR_PARAM_CBANK
	.align		4
        /*0068*/ 	.byte	0x04, 0x0a
        /*006a*/ 	.short	(.L_105 - .L_104)
	.align		4
.L_104:
        /*006c*/ 	.word	index@(.nv.constant0._Z9matvecMulPKfS0_Pfi)
        /*0070*/ 	.short	0x0380
        /*0072*/ 	.short	0x001c


	//----- nvinfo : EIATTR_SW_WAR
	.align		4
.L_105:
        /*0074*/ 	.byte	0x04, 0x36
        /*0076*/ 	.short	(.L_107 - .L_106)
.L_106:
        /*0078*/ 	.word	0x00000008
.L_107:


//--------------------- .nv.callgraph             --------------------------
	.section	.nv.callgraph,"",@"SHT_CUDA_CALLGRAPH"
	.align	4
	.sectionentsize	8
	.align		4
        /*0000*/ 	.word	0x00000000
	.align		4
        /*0004*/ 	.word	0xffffffff
	.align		4
        /*0008*/ 	.word	0x00000000
	.align		4
        /*000c*/ 	.word	0xfffffffe
	.align		4
        /*0010*/ 	.word	0x00000000
	.align		4
        /*0014*/ 	.word	0xfffffffd
	.align		4
        /*0018*/ 	.word	0x00000000
	.align		4
        /*001c*/ 	.word	0xfffffffc


//--------------------- .text._Z10dotProductPKfS0_Pfi --------------------------
	.section	.text._Z10dotProductPKfS0_Pfi,"ax",@progbits
	.align	128
        .global         _Z10dotProductPKfS0_Pfi
        .type           _Z10dotProductPKfS0_Pfi,@function
        .size           _Z10dotProductPKfS0_Pfi,(.L_x_13 - _Z10dotProductPKfS0_Pfi)
        .other          _Z10dotProductPKfS0_Pfi,@"STO_CUDA_ENTRY STV_DEFAULT"
_Z10dotProductPKfS0_Pfi:
.text._Z10dotProductPKfS0_Pfi:
[----:B------:R-:W-:Y:S01]  /*0000*/  LDC R1, c[0x0][0x37c] ;  /* 0x0000df00ff017b82 */ /* 0x000fe20000000800 */
[----:B------:R-:W0:Y:S07]  /*0010*/  S2R R9, SR_TID.X ;  /* 0x0000000000097919 */ /* 0x000e2e0000002100 */
[----:B------:R-:W0:Y:S01]  /*0020*/  S2UR UR4, SR_CTAID.X ;  /* 0x00000000000479c3 */ /* 0x000e220000002500 */
[----:B------:R-:W1:Y:S01]  /*0030*/  LDCU UR5, c[0x0][0x398] ;  /* 0x00007300ff0577ac */ /* 0x000e620008000800 */
[----:B------:R-:W2:Y:S06]  /*0040*/  LDCU.64 UR6, c[0x0][0x358] ;  /* 0x00006b00ff0677ac */ /* 0x000eac0008000a00 */
[----:B------:R-:W0:Y:S08]  /*0050*/  LDC R0, c[0x0][0x360] ;  /* 0x0000d800ff007b82 */ /* 0x000e300000000800 */
[----:B------:R-:W3:Y:S08]  /*0060*/  LDC.64 R2, c[0x0][0x380] ;  /* 0x0000e000ff027b82 */ /* 0x000ef00000000a00 */
[----:B------:R-:W4:Y:S01]  /*0070*/  LDC.64 R4, c[0x0][0x388] ;  /* 0x0000e200ff047b82 */ /* 0x000f220000000a00 */
[----:B0-----:R-:W-:-:S05]  /*0080*/  IMAD R7, R0, UR4, R9 ;  /* 0x0000000400077c24 */ /* 0x001fca000f8e0209 */
[----:B-1----:R-:W-:-:S13]  /*0090*/  ISETP.GE.AND P1, PT, R7, UR5, PT ;  /* 0x0000000507007c0c */ /* 0x002fda000bf26270 */
[----:B---3--:R-:W-:-:S04]  /*00a0*/  @!P1 IMAD.WIDE R2, R7, 0x4, R2 ;  /* 0x0000000407029825 */ /* 0x008fc800078e0202 */
[----:B----4-:R-:W-:Y:S02]  /*00b0*/  @!P1 IMAD.WIDE R4, R7, 0x4, R4 ;  /* 0x0000000407049825 */ /* 0x010fe400078e0204 */
[----:B--2---:R-:W2:Y:S04]  /*00c0*/  @!P1 LDG.E R2, desc[UR6][R2.64] ;  /* 0x0000000602029981 */ /* 0x004ea8000c1e1900 */
[----:B------:R-:W2:Y:S01]  /*00d0*/  @!P1 LDG.E R5, desc[UR6][R4.64] ;  /* 0x0000000604059981 */ /* 0x000ea2000c1e1900 */
[----:B------:R-:W0:Y:S01]  /*00e0*/  S2UR UR5, SR_CgaCtaId ;  /* 0x00000000000579c3 */ /* 0x000e220000008800 */
[----:B------:R-:W-:Y:S01]  /*00f0*/  UMOV UR4, 0x400 ;  /* 0x0000040000047882 */ /* 0x000fe20000000000 */
[----:B------:R-:W-:Y:S01]  /*0100*/  ISETP.GE.U32.AND P0, PT, R0, 0x2, PT ;  /* 0x000000020000780c */ /* 0x000fe20003f06070 */
[----:B------:R-:W-:Y:S01]  /*0110*/  IMAD.MOV.U32 R6, RZ, RZ, RZ ;  /* 0x000000ffff067224 */ /* 0x000fe200078e00ff */
[----:B0-----:R-:W-:-:S06]  /*0120*/  ULEA UR4, UR5, UR4, 0x18 ;  /* 0x0000000405047291 */ /* 0x001fcc000f8ec0ff */
[C---:B------:R-:W-:Y:S01]  /*0130*/  LEA R7, R9.reuse, UR4, 0x2 ;  /* 0x0000000409077c11 */ /* 0x040fe2000f8e10ff */
[----:B--2---:R-:W-:Y:S01]  /*0140*/  @!P1 FMUL R6, R2, R5 ;  /* 0x0000000502069220 */ /* 0x004fe20000400000 */
[----:B------:R-:W-:-:S04]  /*0150*/  ISETP.NE.AND P1, PT, R9, RZ, PT ;  /* 0x000000ff0900720c */ /* 0x000fc80003f25270 */
[----:B------:R0:W-:Y:S01]  /*0160*/  STS [R7], R6 ;  /* 0x0000000607007388 */ /* 0x0001e20000000800 */
[----:B------:R-:W-:Y:S06]  /*0170*/  BAR.SYNC.DEFER_BLOCKING 0x0 ;  /* 0x0000000000007b1d */ /* 0x000fec0000010000 */
[----:B------:R-:W-:Y:S05]  /*0180*/  @!P0 BRA `(.L_x_0) ;  /* 0x00000000002c8947 */ /* 0x000fea0003800000 */
.L_x_1:
[----:B0-----:R-:W-:-:S04]  /*0190*/  SHF.R.U32.HI R6, RZ, 0x1, R0 ;  /* 0x00000001ff067819 */ /* 0x001fc80000011600 */
[----:B------:R-:W-:-:S13]  /*01a0*/  ISETP.GE.U32.AND P0, PT, R9, R6, PT ;  /* 0x000000060900720c */ /* 0x000fda0003f06070 */
[----:B------:R-:W-:Y:S01]  /*01b0*/  @!P0 LEA R2, R6, R7, 0x2 ;  /* 0x0000000706028211 */ /* 0x000fe200078e10ff */
[----:B------:R-:W-:Y:S05]  /*01c0*/  @!P0 LDS R3, [R7] ;  /* 0x0000000007038984 */ /* 0x000fea0000000800 */
[----:B------:R-:W0:Y:S02]  /*01d0*/  @!P0 LDS R2, [R2] ;  /* 0x0000000002028984 */ /* 0x000e240000000800 */
[----:B0-----:R-:W-:-:S05]  /*01e0*/  @!P0 FADD R4, R2, R3 ;  /* 0x0000000302048221 */ /* 0x001fca0000000000 */
[----:B------:R1:W-:Y:S01]  /*01f0*/  @!P0 STS [R7], R4 ;  /* 0x0000000407008388 */ /* 0x0003e20000000800 */
[----:B------:R-:W-:Y:S01]  /*0200*/  BAR.SYNC.DEFER_BLOCKING 0x0 ;  /* 0x0000000000007b1d */ /* 0x000fe20000010000 */
[----:B------:R-:W-:Y:S01]  /*0210*/  ISETP.GT.U32.AND P0, PT, R0, 0x3, PT ;  /* 0x000000030000780c */ /* 0x000fe20003f04070 */
[----:B------:R-:W-:-:S12]  /*0220*/  IMAD.MOV.U32 R0, RZ, RZ, R6 ;  /* 0x000000ffff007224 */ /* 0x000fd800078e0006 */
[----:B-1----:R-:W-:Y:S05]  /*0230*/  @P0 BRA `(.L_x_1) ;  /* 0xfffffffc00d40947 */ /* 0x002fea000383ffff */
.L_x_0:
[----:B------:R-:W-:Y:S05]  /*0240*/  @P1 EXIT ;  /* 0x000000000000194d */ /* 0x000fea0003800000 */
[----:B------:R-:W1:Y:S01]  /*0250*/  S2UR UR5, SR_CgaCtaId ;  /* 0x00000000000579c3 */ /* 0x000e620000008800 */
[----:B------:R-:W-:-:S07]  /*0260*/  UMOV UR4, 0x400 ;  /* 0x0000040000047882 */ /* 0x000fce0000000000 */
[----:B------:R-:W2:Y:S01]  /*0270*/  LDC.64 R2, c[0x0][0x390] ;  /* 0x0000e400ff027b82 */ /* 0x000ea20000000a00 */
[----:B-1----:R-:W-:-:S09]  /*0280*/  ULEA UR4, UR5, UR4, 0x18 ;  /* 0x0000000405047291 */ /* 0x002fd2000f8ec0ff */
[----:B------:R-:W2:Y:S04]  /*0290*/  LDS R5, [UR4] ;  /* 0x00000004ff057984 */ /* 0x000ea80008000800 */
[----:B--2---:R-:W-:Y:S01]  /*02a0*/  REDG.E.ADD.F32.FTZ.RN.STRONG.GPU desc[UR6][R2.64], R5 ;  /* 0x00000005020079a6 */ /* 0x004fe2000c12f306 */
[----:B------:R-:W-:Y:S05]  /*02b0*/  EXIT ;  /* 0x000000000000794d */ /* 0x000fea0003800000 */
.L_x_2:
[----:B------:R-:W-:-:S00]  /*02c0*/  BRA `(.L_x_2) ;  /* 0xfffffffc00fc7947 */ /* 0x000fc0000383ffff */
[----:B------:R-:W-:-:S00]  /*02d0*/  NOP ;  /* 0x0000000000007918 */ /* 0x000fc00000000000 */
        /* <DEDUP_REMOVED lines=10> */
.L_x_13:


//--------------------- .text._Z11vectorScalePffi --------------------------
	.section	.text._Z11vectorScalePffi,"ax",@progbits
	.align	128
        .global         _Z11vectorScalePffi
        .type           _Z11vectorScalePffi,@function
        .size           _Z11vectorScalePffi,(.L_x_14 - _Z11vectorScalePffi)
        .other          _Z11vectorScalePffi,@"STO_CUDA_ENTRY STV_DEFAULT"
_Z11vectorScalePffi:
.text._Z11vectorScalePffi:
[----:B------:R-:W-:Y:S01]  /*0000*/  LDC R1, c[0x0][0x37c] ;  /* 0x0000df00ff017b82 */ /* 0x000fe20000000800 */
[----:B------:R-:W0:Y:S01]  /*0010*/  S2R R5, SR_CTAID.X ;  /* 0x0000000000057919 */ /* 0x000e220000002500 */
[----:B------:R-:W0:Y:S01]  /*0020*/  LDCU UR4, c[0x0][0x360] ;  /* 0x00006c00ff0477ac */ /* 0x000e220008000800 */
[----:B------:R-:W0:Y:S01]  /*0030*/  S2R R0, SR_TID.X ;  /* 0x0000000000007919 */ /* 0x000e220000002100 */
[----:B------:R-:W1:Y:S01]  /*0040*/  LDCU UR5, c[0x0][0x38c] ;  /* 0x00007180ff0577ac */ /* 0x000e620008000800 */
[----:B0-----:R-:W-:-:S05]  /*0050*/  IMAD R5, R5, UR4, R0 ;  /* 0x0000000405057c24 */ /* 0x001fca000f8e0200 */
[----:B-1----:R-:W-:-:S13]  /*0060*/  ISETP.GE.AND P0, PT, R5, UR5, PT ;  /* 0x0000000505007c0c */ /* 0x002fda000bf06270 */
[----:B------:R-:W-:Y:S05]  /*0070*/  @P0 EXIT ;  /* 0x000000000000094d */ /* 0x000fea0003800000 */
[----:B------:R-:W0:Y:S01]  /*0080*/  LDC.64 R2, c[0x0][0x380] ;  /* 0x0000e000ff027b82 */ /* 0x000e220000000a00 */
[----:B------:R-:W1:Y:S01]  /*0090*/  LDCU.64 UR4, c[0x0][0x358] ;  /* 0x00006b00ff0477ac */ /* 0x000e620008000a00 */
[----:B------:R-:W2:Y:S01]  /*00a0*/  LDCU UR6, c[0x0][0x388] ;  /* 0x00007100ff0677ac */ /* 0x000ea20008000800 */
[----:B0-----:R-:W-:-:S05]  /*00b0*/  IMAD.WIDE R2, R5, 0x4, R2 ;  /* 0x0000000405027825 */ /* 0x001fca00078e0202 */
[----:B-1----:R-:W2:Y:S02]  /*00c0*/  LDG.E R0, desc[UR4][R2.64] ;  /* 0x0000000402007981 */ /* 0x002ea4000c1e1900 */
[----:B--2---:R-:W-:-:S05]  /*00d0*/  FMUL R5, R0, UR6 ;  /* 0x0000000600057c20 */ /* 0x004fca0008400000 */
[----:B------:R-:W-:Y:S01]  /*00e0*/  STG.E desc[UR4][R2.64], R5 ;  /* 0x0000000502007986 */ /* 0x000fe2000c101904 */
[----:B------:R-:W-:Y:S05]  /*00f0*/  EXIT ;  /* 0x000000000000794d */ /* 0x000fea0003800000 */
.L_x_3:
        /* <DEDUP_REMOVED lines=16> */
.L_x_14:


//--------------------- .text._Z9vectorSubPfPKffi --------------------------
	.section	.text._Z9vectorSubPfPKffi,"ax",@progbits
	.align	128
        .global         _Z9vectorSubPfPKffi
        .type           _Z9vectorSubPfPKffi,@function
        .size           _Z9vectorSubPfPKffi,(.L_x_15 - _Z9vectorSubPfPKffi)
        .other          _Z9vectorSubPfPKffi,@"STO_CUDA_ENTRY STV_DEFAULT"
_Z9vectorSubPfPKffi:
.text._Z9vectorSubPfPKffi:
        /* <DEDUP_REMOVED lines=10> */
[----:B------:R-:W2:Y:S06]  /*00a0*/  LDCU UR6, c[0x0][0x390] ;  /* 0x00007200ff0677ac */ /* 0x000eac0008000800 */
[----:B------:R-:W3:Y:S01]  /*00b0*/  LDC.64 R4, c[0x0][0x380] ;  /* 0x0000e000ff047b82 */ /* 0x000ee20000000a00 */
[----:B0-----:R-:W-:-:S06]  /*00c0*/  IMAD.WIDE R2, R7, 0x4, R2 ;  /* 0x0000000407027825 */ /* 0x001fcc00078e0202 */
[----:B-1----:R-:W2:Y:S01]  /*00d0*/  LDG.E R2, desc[UR4][R2.64] ;  /* 0x0000000402027981 */ /* 0x002ea2000c1e1900 */
[----:B---3--:R-:W-:-:S05]  /*00e0*/  IMAD.WIDE R4, R7, 0x4, R4 ;  /* 0x0000000407047825 */ /* 0x008fca00078e0204 */
[----:B------:R-:W2:Y:S02]  /*00f0*/  LDG.E R7, desc[UR4][R4.64] ;  /* 0x0000000404077981 */ /* 0x000ea4000c1e1900 */
[----:B--2---:R-:W-:-:S05]  /*0100*/  FFMA R7, -R2, UR6, R7 ;  /* 0x0000000602077c23 */ /* 0x004fca0008000107 */
[----:B------:R-:W-:Y:S01]  /*0110*/  STG.E desc[UR4][R4.64], R7 ;  /* 0x0000000704007986 */ /* 0x000fe2000c101904 */
[----:B------:R-:W-:Y:S05]  /*0120*/  EXIT ;  /* 0x000000000000794d */ /* 0x000fea0003800000 */
.L_x_4:
        /* <DEDUP_REMOVED lines=13> */
.L_x_15:


//--------------------- .text._Z9vectorAddPfPKffi --------------------------
	.section	.text._Z9vectorAddPfPKffi,"ax",@progbits
	.align	128
        .global         _Z9vectorAddPfPKffi
        .type           _Z9vectorAddPfPKffi,@function
        .size           _Z9vectorAddPfPKffi,(.L_x_16 - _Z9vectorAddPfPKffi)
        .other          _Z9vectorAddPfPKffi,@"STO_CUDA_ENTRY STV_DEFAULT"
_Z9vectorAddPfPKffi:
.text._Z9vectorAddPfPKffi:
        /* <DEDUP_REMOVED lines=16> */
[----:B--2---:R-:W-:-:S05]  /*0100*/  FFMA R7, R2, UR6, R7 ;  /* 0x0000000602077c23 */ /* 0x004fca0008000007 */
[----:B------:R-:W-:Y:S01]  /*0110*/  STG.E desc[UR4][R4.64], R7 ;  /* 0x0000000704007986 */ /* 0x000fe2000c101904 */
[----:B------:R-:W-:Y:S05]  /*0120*/  EXIT ;  /* 0x000000000000794d */ /* 0x000fea0003800000 */
.L_x_5:
        /* <DEDUP_REMOVED lines=13> */
.L_x_16:


//--------------------- .text._Z9matvecMulPKfS0_Pfi --------------------------
	.section	.text._Z9matvecMulPKfS0_Pfi,"ax",@progbits
	.align	128
        .global         _Z9matvecMulPKfS0_Pfi
        .type           _Z9matvecMulPKfS0_Pfi,@function
        .size           _Z9matvecMulPKfS0_Pfi,(.L_x_17 - _Z9matvecMulPKfS0_Pfi)
        .other          _Z9matvecMulPKfS0_Pfi,@"STO_CUDA_ENTRY STV_DEFAULT"
_Z9matvecMulPKfS0_Pfi:
.text._Z9matvecMulPKfS0_Pfi:
[----:B------:R-:W-:Y:S01]  /*0000*/  LDC R1, c[0x0][0x37c] ;  /* 0x0000df00ff017b82 */ /* 0x000fe20000000800 */
[----:B------:R-:W0:Y:S07]  /*0010*/  S2R R3, SR_TID.X ;  /* 0x0000000000037919 */ /* 0x000e2e0000002100 */
[----:B------:R-:W0:Y:S01]  /*0020*/  S2UR UR4, SR_CTAID.X ;  /* 0x00000000000479c3 */ /* 0x000e220000002500 */
[----:B------:R-:W1:Y:S07]  /*0030*/  LDCU UR16, c[0x0][0x398] ;  /* 0x00007300ff1077ac */ /* 0x000e6e0008000800 */
[----:B------:R-:W0:Y:S02]  /*0040*/  LDC R0, c[0x0][0x360] ;  /* 0x0000d800ff007b82 */ /* 0x000e240000000800 */
[----:B0-----:R-:W-:-:S05]  /*0050*/  IMAD R0, R0, UR4, R3 ;  /* 0x0000000400007c24 */ /* 0x001fca000f8e0203 */
[----:B-1----:R-:W-:-:S13]  /*0060*/  ISETP.GE.AND P0, PT, R0, UR16, PT ;  /* 0x0000001000007c0c */ /* 0x002fda000bf06270 */
[----:B------:R-:W-:Y:S05]  /*0070*/  @P0 EXIT ;  /* 0x000000000000094d */ /* 0x000fea0003800000 */
[----:B------:R-:W-:Y:S01]  /*0080*/  UISETP.GE.AND UP0, UPT, UR16, 0x1, UPT ;  /* 0x000000011000788c */ /* 0x000fe2000bf06270 */
[----:B------:R-:W-:Y:S01]  /*0090*/  HFMA2 R15, -RZ, RZ, 0, 0 ;  /* 0x00000000ff0f7431 */ /* 0x000fe200000001ff */
[----:B------:R-:W0:Y:S07]  /*00a0*/  LDCU.64 UR14, c[0x0][0x358] ;  /* 0x00006b00ff0e77ac */ /* 0x000e2e0008000a00 */
[----:B------:R-:W-:Y:S05]  /*00b0*/  BRA.U !UP0, `(.L_x_6) ;  /* 0x0000000908647547 */ /* 0x000fea000b800000 */
[----:B------:R-:W-:Y:S02]  /*00c0*/  UISETP.GE.U32.AND UP1, UPT, UR16, 0x10, UPT ;  /* 0x000000101000788c */ /* 0x000fe4000bf26070 */
[----:B------:R-:W-:Y:S01]  /*00d0*/  IMAD R7, R0, UR16, RZ ;  /* 0x0000001000077c24 */ /* 0x000fe2000f8e02ff */
[----:B------:R-:W-:Y:S01]  /*00e0*/  ULOP3.LUT UR12, UR16, 0xf, URZ, 0xc0, !UPT ;  /* 0x0000000f100c7892 */ /* 0x000fe2000f8ec0ff */
[----:B------:R-:W-:Y:S02]  /*00f0*/  MOV R15, RZ ;  /* 0x000000ff000f7202 */ /* 0x000fe40000000f00 */
[----:B------:R-:W-:Y:S01]  /*0100*/  MOV R8, RZ ;  /* 0x000000ff00087202 */ /* 0x000fe20000000f00 */
[----:B------:R-:W-:Y:S02]  /*0110*/  UISETP.NE.AND UP0, UPT, UR12, URZ, UPT ;  /* 0x000000ff0c00728c */ /* 0x000fe4000bf05270 */
[----:B------:R-:W-:Y:S09]  /*0120*/  BRA.U !UP1, `(.L_x_7) ;  /* 0x0000000509147547 */ /* 0x000ff2000b800000 */
[----:B------:R-:W1:Y:S01]  /*0130*/  LDCU.128 UR8, c[0x0][0x380] ;  /* 0x00007000ff0877ac */ /* 0x000e620008000c00 */
[----:B------:R-:W-:Y:S02]  /*0140*/  MOV R15, RZ ;  /* 0x000000ff000f7202 */ /* 0x000fe40000000f00 */
[----:B------:R-:W-:Y:S01]  /*0150*/  MOV R6, R7 ;  /* 0x0000000700067202 */ /* 0x000fe20000000f00 */
[----:B------:R-:W-:-:S06]  /*0160*/  ULOP3.LUT UR13, UR16, 0x7ffffff0, URZ, 0xc0, !UPT ;  /* 0x7ffffff0100d7892 */ /* 0x000fcc000f8ec0ff */
[----:B------:R-:W-:Y:S01]  /*0170*/  MOV R8, UR13 ;  /* 0x0000000d00087c02 */ /* 0x000fe20008000f00 */
[----:B-1----:R-:W-:Y:S02]  /*0180*/  UIADD3 UR4, UP2, UPT, UR10, 0x20, URZ ;  /* 0x000000200a047890 */ /* 0x002fe4000ff5e0ff */
[----:B------:R-:W-:Y:S02]  /*0190*/  UIADD3 UR6, UP1, UPT, UR8, 0x20, URZ ;  /* 0x0000002008067890 */ /* 0x000fe4000ff3e0ff */
[----:B------:R-:W-:Y:S02]  /*01a0*/  UIADD3.X UR5, UPT, UPT, URZ, UR11, URZ, UP2, !UPT ;  /* 0x0000000bff057290 */ /* 0x000fe400097fe4ff */
[----:B------:R-:W-:Y:S01]  /*01b0*/  MOV R2, UR4 ;  /* 0x0000000400027c02 */ /* 0x000fe20008000f00 */
[----:B------:R-:W-:Y:S02]  /*01c0*/  UIADD3 UR8, UPT, UPT, -UR13, URZ, URZ ;  /* 0x000000ff0d087290 */ /* 0x000fe4000fffe1ff */
[----:B------:R-:W-:Y:S01]  /*01d0*/  UIADD3.X UR7, UPT, UPT, URZ, UR9, URZ, UP1, !UPT ;  /* 0x00000009ff077290 */ /* 0x000fe20008ffe4ff */
[----:B------:R-:W-:-:S11]  /*01e0*/  MOV R3, UR5 ;  /* 0x0000000500037c02 */ /* 0x000fd60008000f00 */
.L_x_8:
[----:B------:R-:W-:Y:S01]  /*01f0*/  MOV R4, UR6 ;  /* 0x0000000600047c02 */ /* 0x000fe20008000f00 */
[----:B0-----:R-:W2:Y:S01]  /*0200*/  LDG.E R17, desc[UR14][R2.64+-0x20] ;  /* 0xffffe00e02117981 */ /* 0x001ea2000c1e1900 */
[----:B------:R-:W-:-:S03]  /*0210*/  MOV R5, UR7 ;  /* 0x0000000700057c02 */ /* 0x000fc60008000f00 */
[----:B------:R-:W3:Y:S01]  /*0220*/  LDG.E R25, desc[UR14][R2.64+-0x1c] ;  /* 0xffffe40e02197981 */ /* 0x000ee2000c1e1900 */
[----:B------:R-:W-:-:S03]  /*0230*/  IMAD.WIDE R4, R6, 0x4, R4 ;  /* 0x0000000406047825 */ /* 0x000fc600078e0204 */
[----:B------:R-:W4:Y:S04]  /*0240*/  LDG.E R19, desc[UR14][R2.64+-0x18] ;  /* 0xffffe80e02137981 */ /* 0x000f28000c1e1900 */
[----:B------:R-:W2:Y:S04]  /*0250*/  LDG.E R16, desc[UR14][R4.64+-0x20] ;  /* 0xffffe00e04107981 */ /* 0x000ea8000c1e1900 */
[----:B------:R-:W3:Y:S04]  /*0260*/  LDG.E R18, desc[UR14][R4.64+-0x1c] ;  /* 0xffffe40e04127981 */ /* 0x000ee8000c1e1900 */
[----:B------:R-:W4:Y:S04]  /*0270*/  LDG.E R20, desc[UR14][R4.64+-0x18] ;  /* 0xffffe80e04147981 */ /* 0x000f28000c1e1900 */
[----:B------:R-:W5:Y:S04]  /*0280*/  LDG.E R22, desc[UR14][R2.64+-0x14] ;  /* 0xffffec0e02167981 */ /* 0x000f68000c1e1900 */
        /* <DEDUP_REMOVED lines=8> */
[----:B------:R-:W5:Y:S01]  /*0310*/  LDG.E R14, desc[UR14][R4.64+-0x4] ;  /* 0xfffffc0e040e7981 */ /* 0x000f62000c1e1900 */
[----:B--2---:R-:W-:-:S03]  /*0320*/  FFMA R17, R16, R17, R15 ;  /* 0x0000001110117223 */ /* 0x004fc6000000000f */
[----:B------:R-:W2:Y:S04]  /*0330*/  LDG.E R15, desc[UR14][R2.64] ;  /* 0x0000000e020f7981 */ /* 0x000ea8000c1e1900 */
[----:B------:R-:W2:Y:S01]  /*0340*/  LDG.E R16, desc[UR14][R4.64] ;  /* 0x0000000e04107981 */ /* 0x000ea2000c1e1900 */
[----:B---3--:R-:W-:-:S03]  /*0350*/  FFMA R25, R18, R25, R17 ;  /* 0x0000001912197223 */ /* 0x008fc60000000011 */
[----:B------:R-:W3:Y:S01]  /*0360*/  LDG.E R17, desc[UR14][R2.64+0x4] ;  /* 0x0000040e02117981 */ /* 0x000ee2000c1e1900 */
[----:B----4-:R-:W-:-:S03]  /*0370*/  FFMA R26, R20, R19, R25 ;  /* 0x00000013141a7223 */ /* 0x010fc60000000019 */
[----:B------:R-:W3:Y:S04]  /*0380*/  LDG.E R18, desc[UR14][R4.64+0x4] ;  /* 0x0000040e04127981 */ /* 0x000ee8000c1e1900 */
[----:B------:R-:W4:Y:S01]  /*0390*/  LDG.E R20, desc[UR14][R2.64+0x8] ;  /* 0x0000080e02147981 */ /* 0x000f22000c1e1900 */
[----:B-----5:R-:W-:-:S03]  /*03a0*/  FFMA R25, R21, R22, R26 ;  /* 0x0000001615197223 */ /* 0x020fc6000000001a */
[----:B------:R-:W4:Y:S04]  /*03b0*/  LDG.E R19, desc[UR14][R4.64+0x8] ;  /* 0x0000080e04137981 */ /* 0x000f28000c1e1900 */
[----:B------:R-:W5:Y:S01]  /*03c0*/  LDG.E R22, desc[UR14][R2.64+0xc] ;  /* 0x00000c0e02167981 */ /* 0x000f62000c1e1900 */
[----:B------:R-:W-:-:S03]  /*03d0*/  FFMA R25, R24, R23, R25 ;  /* 0x0000001718197223 */ /* 0x000fc60000000019 */
[----:B------:R-:W5:Y:S04]  /*03e0*/  LDG.E R21, desc[UR14][R4.64+0xc] ;  /* 0x00000c0e04157981 */ /* 0x000f68000c1e1900 */
[----:B------:R-:W5:Y:S01]  /*03f0*/  LDG.E R24, desc[UR14][R2.64+0x10] ;  /* 0x0000100e02187981 */ /* 0x000f62000c1e1900 */
[----:B------:R-:W-:-:S03]  /*0400*/  FFMA R25, R10, R9, R25 ;  /* 0x000000090a197223 */ /* 0x000fc60000000019 */
[----:B------:R-:W5:Y:S04]  /*0410*/  LDG.E R23, desc[UR14][R4.64+0x10] ;  /* 0x0000100e04177981 */ /* 0x000f68000c1e1900 */
[----:B------:R-:W5:Y:S01]  /*0420*/  LDG.E R10, desc[UR14][R2.64+0x14] ;  /* 0x0000140e020a7981 */ /* 0x000f62000c1e1900 */
[----:B------:R-:W-:-:S03]  /*0430*/  FFMA R27, R12, R11, R25 ;  /* 0x0000000b0c1b7223 */ /* 0x000fc60000000019 */
[----:B------:R-:W5:Y:S04]  /*0440*/  LDG.E R9, desc[UR14][R4.64+0x14] ;  /* 0x0000140e04097981 */ /* 0x000f68000c1e1900 */
[----:B------:R-:W5:Y:S04]  /*0450*/  LDG.E R11, desc[UR14][R2.64+0x18] ;  /* 0x0000180e020b7981 */ /* 0x000f68000c1e1900 */
[----:B------:R-:W5:Y:S04]  /*0460*/  LDG.E R12, desc[UR14][R4.64+0x18] ;  /* 0x0000180e040c7981 */ /* 0x000f68000c1e1900 */
[----:B------:R-:W5:Y:S04]  /*0470*/  LDG.E R25, desc[UR14][R4.64+0x1c] ;  /* 0x00001c0e04197981 */ /* 0x000f68000c1e1900 */
[----:B------:R0:W5:Y:S01]  /*0480*/  LDG.E R26, desc[UR14][R2.64+0x1c] ;  /* 0x00001c0e021a7981 */ /* 0x000162000c1e1900 */
[----:B------:R-:W-:Y:S01]  /*0490*/  FFMA R13, R14, R13, R27 ;  /* 0x0000000d0e0d7223 */ /* 0x000fe2000000001b */
[----:B------:R-:W-:-:S04]  /*04a0*/  UIADD3 UR8, UPT, UPT, UR8, 0x10, URZ ;  /* 0x0000001008087890 */ /* 0x000fc8000fffe0ff */
[----:B------:R-:W-:Y:S01]  /*04b0*/  UISETP.NE.AND UP1, UPT, UR8, URZ, UPT ;  /* 0x000000ff0800728c */ /* 0x000fe2000bf25270 */
[----:B0-----:R-:W-:Y:S02]  /*04c0*/  IADD3 R2, P0, PT, R2, 0x40, RZ ;  /* 0x0000004002027810 */ /* 0x001fe40007f1e0ff */
[----:B------:R-:W-:Y:S02]  /*04d0*/  IADD3 R6, PT, PT, R6, 0x10, RZ ;  /* 0x0000001006067810 */ /* 0x000fe40007ffe0ff */
[----:B------:R-:W-:Y:S01]  /*04e0*/  IADD3.X R3, PT, PT, RZ, R3, RZ, P0, !PT ;  /* 0x00000003ff037210 */ /* 0x000fe200007fe4ff */
[----:B--2---:R-:W-:-:S04]  /*04f0*/  FFMA R13, R16, R15, R13 ;  /* 0x0000000f100d7223 */ /* 0x004fc8000000000d */
[----:B---3--:R-:W-:-:S04]  /*0500*/  FFMA R18, R18, R17, R13 ;  /* 0x0000001112127223 */ /* 0x008fc8000000000d */
[----:B----4-:R-:W-:-:S04]  /*0510*/  FFMA R18, R19, R20, R18 ;  /* 0x0000001413127223 */ /* 0x010fc80000000012 */
[----:B-----5:R-:W-:-:S04]  /*0520*/  FFMA R18, R21, R22, R18 ;  /* 0x0000001615127223 */ /* 0x020fc80000000012 */
[----:B------:R-:W-:-:S04]  /*0530*/  FFMA R18, R23, R24, R18 ;  /* 0x0000001817127223 */ /* 0x000fc80000000012 */
[----:B------:R-:W-:-:S04]  /*0540*/  FFMA R9, R9, R10, R18 ;  /* 0x0000000a09097223 */ /* 0x000fc80000000012 */
[----:B------:R-:W-:-:S04]  /*0550*/  FFMA R12, R12, R11, R9 ;  /* 0x0000000b0c0c7223 */ /* 0x000fc80000000009 */
[----:B------:R-:W-:Y:S01]  /*0560*/  FFMA R15, R25, R26, R12 ;  /* 0x0000001a190f7223 */ /* 0x000fe2000000000c */
[----:B------:R-:W-:Y:S06]  /*0570*/  BRA.U UP1, `(.L_x_8) ;  /* 0xfffffffd011c7547 */ /* 0x000fec000b83ffff */
.L_x_7:
[----:B------:R-:W-:Y:S05]  /*0580*/  BRA.U !UP0, `(.L_x_6) ;  /* 0x0000000508307547 */ /* 0x000fea000b800000 */
[----:B------:R-:W-:Y:S02]  /*0590*/  UISETP.GE.U32.AND UP0, UPT, UR12, 0x8, UPT ;  /* 0x000000080c00788c */ /* 0x000fe4000bf06070 */
[----:B------:R-:W-:-:S04]  /*05a0*/  ULOP3.LUT UR5, UR16, 0x7, URZ, 0xc0, !UPT ;  /* 0x0000000710057892 */ /* 0x000fc8000f8ec0ff */
[----:B------:R-:W-:-:S03]  /*05b0*/  UISETP.NE.AND UP1, UPT, UR5, URZ, UPT ;  /* 0x000000ff0500728c */ /* 0x000fc6000bf25270 */
[----:B------:R-:W-:Y:S08]  /*05c0*/  BRA.U !UP0, `(.L_x_9) ;  /* 0x0000000108787547 */ /* 0x000ff0000b800000 */
[----:B------:R-:W1:Y:S01]  /*05d0*/  LDC.64 R2, c[0x0][0x380] ;  /* 0x0000e000ff027b82 */ /* 0x000e620000000a00 */
[----:B------:R-:W-:-:S07]  /*05e0*/  IADD3 R9, PT, PT, R7, R8, RZ ;  /* 0x0000000807097210 */ /* 0x000fce0007ffe0ff */
[----:B------:R-:W2:Y:S01]  /*05f0*/  LDC.64 R4, c[0x0][0x388] ;  /* 0x0000e200ff047b82 */ /* 0x000ea20000000a00 */
[----:B-1----:R-:W-:-:S05]  /*0600*/  IMAD.WIDE R2, R9, 0x4, R2 ;  /* 0x0000000409027825 */ /* 0x002fca00078e0202 */
[----:B0-----:R-:W3:Y:S01]  /*0610*/  LDG.E R10, desc[UR14][R2.64] ;  /* 0x0000000e020a7981 */ /* 0x001ee2000c1e1900 */
[----:B--2---:R-:W-:-:S03]  /*0620*/  IMAD.WIDE.U32 R4, R8, 0x4, R4 ;  /* 0x0000000408047825 */ /* 0x004fc600078e0004 */
[----:B------:R-:W2:Y:S04]  /*0630*/  LDG.E R13, desc[UR14][R2.64+0x4] ;  /* 0x0000040e020d7981 */ /* 0x000ea8000c1e1900 */
[----:B------:R-:W3:Y:S04]  /*0640*/  LDG.E R11, desc[UR14][R4.64] ;  /* 0x0000000e040b7981 */ /* 0x000ee8000c1e1900 */
[----:B------:R-:W2:Y:S04]  /*0650*/  LDG.E R12, desc[UR14][R4.64+0x4] ;  /* 0x0000040e040c7981 */ /* 0x000ea8000c1e1900 */
[----:B------:R-:W4:Y:S04]  /*0660*/  LDG.E R17, desc[UR14][R2.64+0x8] ;  /* 0x0000080e02117981 */ /* 0x000f28000c1e1900 */
        /* <DEDUP_REMOVED lines=11> */
[----:B------:R-:W-:Y:S01]  /*0720*/  IADD3 R8, PT, PT, R8, 0x8, RZ ;  /* 0x0000000808087810 */ /* 0x000fe20007ffe0ff */
[----:B---3--:R-:W-:-:S04]  /*0730*/  FFMA R10, R10, R11, R15 ;  /* 0x0000000b0a0a7223 */ /* 0x008fc8000000000f */
[----:B--2---:R-:W-:-:S04]  /*0740*/  FFMA R10, R13, R12, R10 ;  /* 0x0000000c0d0a7223 */ /* 0x004fc8000000000a */
[----:B----4-:R-:W-:-:S04]  /*0750*/  FFMA R10, R17, R14, R10 ;  /* 0x0000000e110a7223 */ /* 0x010fc8000000000a */
[----:B-----5:R-:W-:-:S04]  /*0760*/  FFMA R10, R19, R16, R10 ;  /* 0x00000010130a7223 */ /* 0x020fc8000000000a */
[----:B------:R-:W-:-:S04]  /*0770*/  FFMA R10, R21, R18, R10 ;  /* 0x00000012150a7223 */ /* 0x000fc8000000000a */
[----:B------:R-:W-:-:S04]  /*0780*/  FFMA R23, R23, R20, R10 ;  /* 0x0000001417177223 */ /* 0x000fc8000000000a */
[----:B------:R-:W-:-:S04]  /*0790*/  FFMA R6, R6, R9, R23 ;  /* 0x0000000906067223 */ /* 0x000fc80000000017 */
[----:B------:R-:W-:-:S07]  /*07a0*/  FFMA R15, R25, R22, R6 ;  /* 0x00000016190f7223 */ /* 0x000fce0000000006 */
.L_x_9:
        /* <DEDUP_REMOVED lines=17> */
[----:B------:R-:W5:Y:S01]  /*08c0*/  LDG.E R14, desc[UR14][R4.64+0xc] ;  /* 0x00000c0e040e7981 */ /* 0x000f62000c1e1900 */
[----:B------:R-:W-:Y:S01]  /*08d0*/  IADD3 R8, PT, PT, R8, 0x4, RZ ;  /* 0x0000000408087810 */ /* 0x000fe20007ffe0ff */
[----:B---3--:R-:W-:-:S04]  /*08e0*/  FFMA R6, R6, R9, R15 ;  /* 0x0000000906067223 */ /* 0x008fc8000000000f */
[----:B--2---:R-:W-:-:S04]  /*08f0*/  FFMA R6, R11, R10, R6 ;  /* 0x0000000a0b067223 */ /* 0x004fc80000000006 */
[----:B----4-:R-:W-:-:S04]  /*0900*/  FFMA R6, R13, R12, R6 ;  /* 0x0000000c0d067223 */ /* 0x010fc80000000006 */
[----:B-----5:R-:W-:-:S07]  /*0910*/  FFMA R15, R17, R14, R6 ;  /* 0x0000000e110f7223 */ /* 0x020fce0000000006 */
.L_x_10:
[----:B------:R-:W-:Y:S05]  /*0920*/  BRA.U !UP1, `(.L_x_6) ;  /* 0x0000000109487547 */ /* 0x000fea000b800000 */
[----:B------:R-:W1:Y:S01]  /*0930*/  LDC.64 R2, c[0x0][0x388] ;  /* 0x0000e200ff027b82 */ /* 0x000e620000000a00 */
[----:B------:R-:W-:Y:S01]  /*0940*/  IADD3 R7, PT, PT, R7, R8, RZ ;  /* 0x0000000807077210 */ /* 0x000fe20007ffe0ff */
[----:B------:R-:W-:-:S06]  /*0950*/  UIADD3 UR4, UPT, UPT, -UR4, URZ, URZ ;  /* 0x000000ff04047290 */ /* 0x000fcc000fffe1ff */
[----:B------:R-:W2:Y:S01]  /*0960*/  LDC.64 R10, c[0x0][0x380] ;  /* 0x0000e000ff0a7b82 */ /* 0x000ea20000000a00 */
[----:B-1----:R-:W-:-:S03]  /*0970*/  IMAD.WIDE.U32 R2, R8, 0x4, R2 ;  /* 0x0000000408027825 */ /* 0x002fc600078e0002 */
[----:B------:R-:W-:Y:S02]  /*0980*/  MOV R6, R2 ;  /* 0x0000000200067202 */ /* 0x000fe40000000f00 */
[----:B------:R-:W-:-:S07]  /*0990*/  MOV R5, R3 ;  /* 0x0000000300057202 */ /* 0x000fce0000000f00 */
.L_x_11:
[----:B--2---:R-:W-:Y:S01]  /*09a0*/  IMAD.WIDE R2, R7, 0x4, R10 ;  /* 0x0000000407027825 */ /* 0x004fe200078e020a */
[----:B------:R-:W-:-:S05]  /*09b0*/  MOV R4, R6 ;  /* 0x0000000600047202 */ /* 0x000fca0000000f00 */
[----:B0-----:R-:W2:Y:S04]  /*09c0*/  LDG.E R2, desc[UR14][R2.64] ;  /* 0x0000000e02027981 */ /* 0x001ea8000c1e1900 */
[----:B------:R0:W2:Y:S01]  /*09d0*/  LDG.E R4, desc[UR14][R4.64] ;  /* 0x0000000e04047981 */ /* 0x0000a2000c1e1900 */
[----:B------:R-:W-:Y:S01]  /*09e0*/  UIADD3 UR4, UPT, UPT, UR4, 0x1, URZ ;  /* 0x0000000104047890 */ /* 0x000fe2000fffe0ff */
[----:B------:R-:W-:Y:S02]  /*09f0*/  IADD3 R6, P0, PT, R6, 0x4, RZ ;  /* 0x0000000406067810 */ /* 0x000fe40007f1e0ff */
[----:B------:R-:W-:Y:S01]  /*0a00*/  IADD3 R7, PT, PT, R7, 0x1, RZ ;  /* 0x0000000107077810 */ /* 0x000fe20007ffe0ff */
[----:B------:R-:W-:Y:S01]  /*0a10*/  UISETP.NE.AND UP0, UPT, UR4, URZ, UPT ;  /* 0x000000ff0400728c */ /* 0x000fe2000bf05270 */
[----:B0-----:R-:W-:Y:S01]  /*0a20*/  IADD3.X R5, PT, PT, RZ, R5, RZ, P0, !PT ;  /* 0x00000005ff057210 */ /* 0x001fe200007fe4ff */
[----:B--2---:R-:W-:-:S07]  /*0a30*/  FFMA R15, R2, R4, R15 ;  /* 0x00000004020f7223 */ /* 0x004fce000000000f */
[----:B------:R-:W-:Y:S05]  /*0a40*/  BRA.U UP0, `(.L_x_11) ;  /* 0xfffffffd00d47547 */ /* 0x000fea000b83ffff */
.L_x_6:
[----:B------:R-:W1:Y:S02]  /*0a50*/  LDC.64 R2, c[0x0][0x390] ;  /* 0x0000e400ff027b82 */ /* 0x000e640000000a00 */
[----:B-1----:R-:W-:-:S05]  /*0a60*/  IMAD.WIDE R2, R0, 0x4, R2 ;  /* 0x0000000400027825 */ /* 0x002fca00078e0202 */
[----:B0-----:R-:W-:Y:S01]  /*0a70*/  STG.E desc[UR14][R2.64], R15 ;  /* 0x0000000f02007986 */ /* 0x001fe2000c10190e */
[----:B------:R-:W-:Y:S05]  /*0a80*/  EXIT ;  /* 0x000000000000794d */ /* 0x000fea0003800000 */
.L_x_12:
        /* <DEDUP_REMOVED lines=15> */
.L_x_17:


//--------------------- .nv.shared._Z10dotProductPKfS0_Pfi --------------------------
	.section	.nv.shared._Z10dotProductPKfS0_Pfi,"aw",@nobits
	.sectionflags	@""
	.align	4
.nv.shared._Z10dotProductPKfS0_Pfi:
	.zero		2048


//--------------------- .nv.shared.reserved.0     --------------------------
	.section	.nv.shared.reserved.0,"aw",@nobits
	.weak		__nv_reservedSMEM_offset_0_alias
	.size		__nv_reservedSMEM_offset_0_alias, 0, 64
	.other		__nv_reservedSMEM_offset_0_alias,@"STO_CUDA_RESERVED_SHARED STV_DEFAULT"
__nv_reservedSMEM_offset_0_alias:
	.zero		0
	.zero		64


//--------------------- .nv.constant0._Z10dotProductPKfS0_Pfi --------------------------
	.section	.nv.constant0._Z10dotProductPKfS0_Pfi,"a",@progbits
	.sectionflags	@""
	.align	4
.nv.constant0._Z10dotProductPKfS0_Pfi:
	.zero		924


//--------------------- .nv.constant0._Z11vectorScalePffi --------------------------
	.section	.nv.constant0._Z11vectorScalePffi,"a",@progbits
	.sectionflags	@""
	.align	4
.nv.constant0._Z11vectorScalePffi:
	.zero		912


//--------------------- .nv.constant0._Z9vectorSubPfPKffi --------------------------
	.section	.nv.constant0._Z9vectorSubPfPKffi,"a",@progbits
	.sectionflags	@""
	.align	4
.nv.constant0._Z9vectorSubPfPKffi:
	.zero		920


//--------------------- .nv.constant0._Z9vectorAddPfPKffi --------------------------
	.section	.nv.constant0._Z9vectorAddPfPKffi,"a",@progbits
	.sectionflags	@""
	.align	4
.nv.constant0._Z9vectorAddPfPKffi:
	.zero		920


//--------------------- .nv.constant0._Z9matvecMulPKfS0_Pfi --------------------------
	.section	.nv.constant0._Z9matvecMulPKfS0_Pfi,"a",@progbits
	.sectionflags	@""
	.align	4
.nv.constant0._Z9matvecMulPKfS0_Pfi:
	.zero		924


//--------------------- SYMBOLS --------------------------

	.type		.nv.reservedSmem.offset0,@object
	.size		.nv.reservedSmem.offset0,0x4
	.type		.nv.reservedSmem.cap,@object
	.size		.nv.reservedSmem.cap,0x4
